	.headerflags	@"EF_CUDA_TEXMODE_UNIFIED EF_CUDA_64BIT_ADDRESS EF_CUDA_ACCELERATORS EF_CUDA_SM90 EF_CUDA_VIRTUAL_SM(EF_CUDA_SM90)"
	.elftype	@"ET_EXEC"


//--------------------- .nv.info                  --------------------------
	.section	.nv.info,"",@"SHT_CUDA_INFO"
	.align	4


	//----- nvinfo : EIATTR_REGCOUNT
	.align		4
        /*0000*/ 	.byte	0x04, 0x2f
        /*0002*/ 	.short	(.L_3 - .L_2)
	.align		4
.L_2:
        /*0004*/ 	.word	index@(triton_poi_fused__native_batch_norm_legit_no_training_add_relu_threshold_backward_1)
        /*0008*/ 	.word	0x0000001a


	//----- nvinfo : EIATTR_MIN_STACK_SIZE
	.align		4
.L_3:
        /*000c*/ 	.byte	0x04, 0x12
        /*000e*/ 	.short	(.L_5 - .L_4)
	.align		4
.L_4:
        /*0010*/ 	.word	index@(triton_poi_fused__native_batch_norm_legit_no_training_add_relu_threshold_backward_1)
        /*0014*/ 	.word	0x00000000


	//----- nvinfo : EIATTR_FRAME_SIZE
	.align		4
.L_5:
        /*0018*/ 	.byte	0x04, 0x11
        /*001a*/ 	.short	(.L_7 - .L_6)
	.align		4
.L_6:
        /*001c*/ 	.word	index@(triton_poi_fused__native_batch_norm_legit_no_training_add_relu_threshold_backward_1)
        /*0020*/ 	.word	0x00000000


	//----- nvinfo : EIATTR_MIN_STACK_SIZE
	.align		4
.L_7:
        /*0024*/ 	.byte	0x04, 0x12
        /*0026*/ 	.short	(.L_9 - .L_8)
	.align		4
.L_8:
        /*0028*/ 	.word	index@(triton_poi_fused__native_batch_norm_legit_no_training_add_relu_threshold_backward_1)
        /*002c*/ 	.word	0x00000000
.L_9:


//--------------------- .nv.info.triton_poi_fused__native_batch_norm_legit_no_training_add_relu_threshold_backward_1 --------------------------
	.section	.nv.info.triton_poi_fused__native_batch_norm_legit_no_training_add_relu_threshold_backward_1,"",@"SHT_CUDA_INFO"
	.sectionflags	@""
	.align	4


	//----- nvinfo : EIATTR_CUDA_API_VERSION
	.align		4
        /*0000*/ 	.byte	0x04, 0x37
        /*0002*/ 	.short	(.L_11 - .L_10)
.L_10:
        /*0004*/ 	.word	0x0000007c


	//----- nvinfo : EIATTR_KPARAM_INFO
	.align		4
.L_11:
        /*0008*/ 	.byte	0x04, 0x17
        /*000a*/ 	.short	(.L_13 - .L_12)
.L_12:
        /*000c*/ 	.word	0x00000000
        /*0010*/ 	.short	0x0008
        /*0012*/ 	.short	0x0040
        /*0014*/ 	.byte	0x00, 0xf0, 0x11, 0x00


	//----- nvinfo : EIATTR_KPARAM_INFO
	.align		4
.L_13:
        /*0018*/ 	.byte	0x04, 0x17
        /*001a*/ 	.short	(.L_15 - .L_14)
.L_14:
        /*001c*/ 	.word	0x00000000
        /*0020*/ 	.short	0x0007
        /*0022*/ 	.short	0x0038
        /*0024*/ 	.byte	0x00, 0xf4, 0x21, 0x00


	//----- nvinfo : EIATTR_KPARAM_INFO
	.align		4
.L_15:
        /*0028*/ 	.byte	0x04, 0x17
        /*002a*/ 	.short	(.L_17 - .L_16)
.L_16:
        /*002c*/ 	.word	0x00000000
        /*0030*/ 	.short	0x0006
        /*0032*/ 	.short	0x0030
        /*0034*/ 	.byte	0x00, 0xf4, 0x21, 0x00


	//----- nvinfo : EIATTR_KPARAM_INFO
	.align		4
.L_17:
        /*0038*/ 	.byte	0x04, 0x17
        /*003a*/ 	.short	(.L_19 - .L_18)
.L_18:
        /*003c*/ 	.word	0x00000000
        /*0040*/ 	.short	0x0005
        /*0042*/ 	.short	0x0028
        /*0044*/ 	.byte	0x00, 0xf4, 0x21, 0x00


	//----- nvinfo : EIATTR_KPARAM_INFO
	.align		4
.L_19:
        /*0048*/ 	.byte	0x04, 0x17
        /*004a*/ 	.short	(.L_21 - .L_20)
.L_20:
        /*004c*/ 	.word	0x00000000
        /*0050*/ 	.short	0x0004
        /*0052*/ 	.short	0x0020
        /*0054*/ 	.byte	0x00, 0xf4, 0x21, 0x00


	//----- nvinfo : EIATTR_KPARAM_INFO
	.align		4
.L_21:
        /*0058*/ 	.byte	0x04, 0x17
        /*005a*/ 	.short	(.L_23 - .L_22)
.L_22:
        /*005c*/ 	.word	0x00000000
        /*0060*/ 	.short	0x0003
        /*0062*/ 	.short	0x0018
        /*0064*/ 	.byte	0x00, 0xf4, 0x21, 0x00


	//----- nvinfo : EIATTR_KPARAM_INFO
	.align		4
.L_23:
        /*0068*/ 	.byte	0x04, 0x17
        /*006a*/ 	.short	(.L_25 - .L_24)
.L_24:
        /*006c*/ 	.word	0x00000000
        /*0070*/ 	.short	0x0002
        /*0072*/ 	.short	0x0010
        /*0074*/ 	.byte	0x00, 0xf4, 0x21, 0x00


	//----- nvinfo : EIATTR_KPARAM_INFO
	.align		4
.L_25:
        /*0078*/ 	.byte	0x04, 0x17
        /*007a*/ 	.short	(.L_27 - .L_26)
.L_26:
        /*007c*/ 	.word	0x00000000
        /*0080*/ 	.short	0x0001
        /*0082*/ 	.short	0x0008
        /*0084*/ 	.byte	0x00, 0xf4, 0x21, 0x00


	//----- nvinfo : EIATTR_KPARAM_INFO
	.align		4
.L_27:
        /*0088*/ 	.byte	0x04, 0x17
        /*008a*/ 	.short	(.L_29 - .L_28)
.L_28:
        /*008c*/ 	.word	0x00000000
        /*0090*/ 	.short	0x0000
        /*0092*/ 	.short	0x0000
        /*0094*/ 	.byte	0x00, 0xf4, 0x21, 0x00


	//----- nvinfo : EIATTR_SPARSE_MMA_MASK
	.align		4
.L_29:
        /*0098*/ 	.byte	0x03, 0x50
        /*009a*/ 	.short	0x0000


	//----- nvinfo : EIATTR_MAXREG_COUNT
	.align		4
        /*009c*/ 	.byte	0x03, 0x1b
        /*009e*/ 	.short	0x00ff


	//----- nvinfo : EIATTR_EXIT_INSTR_OFFSETS
	.align		4
        /*00a0*/ 	.byte	0x04, 0x1c
        /*00a2*/ 	.short	(.L_31 - .L_30)


	//   ....[0]....
.L_30:
        /*00a4*/ 	.word	0x00000580


	//   ....[1]....
        /*00a8*/ 	.word	0x000005a0


	//----- nvinfo : EIATTR_REQNTID
	.align		4
.L_31:
        /*00ac*/ 	.byte	0x04, 0x10
        /*00ae*/ 	.short	(.L_33 - .L_32)
.L_32:
        /*00b0*/ 	.word	0x00000080
        /*00b4*/ 	.word	0x00000001
        /*00b8*/ 	.word	0x00000001


	//----- nvinfo : EIATTR_CBANK_PARAM_SIZE
	.align		4
.L_33:
        /*00bc*/ 	.byte	0x03, 0x19
        /*00be*/ 	.short	0x0044


	//----- nvinfo : EIATTR_PARAM_CBANK
	.align		4
        /*00c0*/ 	.byte	0x04, 0x0a
        /*00c2*/ 	.short	(.L_35 - .L_34)
	.align		4
.L_34:
        /*00c4*/ 	.word	index@(.nv.constant0.triton_poi_fused__native_batch_norm_legit_no_training_add_relu_threshold_backward_1)
        /*00c8*/ 	.short	0x0210
        /*00ca*/ 	.short	0x0044


	//----- nvinfo : EIATTR_SW_WAR
	.align		4
.L_35:
        /*00cc*/ 	.byte	0x04, 0x36
        /*00ce*/ 	.short	(.L_37 - .L_36)
.L_36:
        /*00d0*/ 	.word	0x00000008
.L_37:


//--------------------- .nv.callgraph             --------------------------
	.section	.nv.callgraph,"",@"SHT_CUDA_CALLGRAPH"
	.align	4
	.sectionentsize	8
	.align		4
        /*0000*/ 	.word	0x00000000
	.align		4
        /*0004*/ 	.word	0xffffffff
	.align		4
        /*0008*/ 	.word	0x00000000
	.align		4
        /*000c*/ 	.word	0xfffffffe
	.align		4
        /*0010*/ 	.word	0x00000000
	.align		4
        /*0014*/ 	.word	0xfffffffd
	.align		4
        /*0018*/ 	.word	0x00000000
	.align		4
        /*001c*/ 	.word	0xfffffffc


//--------------------- .nv.constant4             --------------------------
	.section	.nv.constant4,"a",@progbits
	.align	8
	.align		8
.nv.constant4:
        /*0000*/ 	.dword	_$_str
	.align		8
        /*0008*/ 	.dword	_$_str_$_2


//--------------------- .text.triton_poi_fused__native_batch_norm_legit_no_training_add_relu_threshold_backward_1 --------------------------
	.section	.text.triton_poi_fused__native_batch_norm_legit_no_training_add_relu_threshold_backward_1,"ax",@progbits
	.align	128
        .global         triton_poi_fused__native_batch_norm_legit_no_training_add_relu_threshold_backward_1
        .type           triton_poi_fused__native_batch_norm_legit_no_training_add_relu_threshold_backward_1,@function
        .size           triton_poi_fused__native_batch_norm_legit_no_training_add_relu_threshold_backward_1,(.L_x_1 - triton_poi_fused__native_batch_norm_legit_no_training_add_relu_threshold_backward_1)
        .other          triton_poi_fused__native_batch_norm_legit_no_training_add_relu_threshold_backward_1,@"STO_CUDA_ENTRY STV_DEFAULT"
triton_poi_fused__native_batch_norm_legit_no_training_add_relu_threshold_backward_1:
.text.triton_poi_fused__native_batch_norm_legit_no_training_add_relu_threshold_backward_1:
[----:B------:R-:W0:Y:S01]  /*0000*/  LDC R1, c[0x0][0x28] ;  /* 0x00000a00ff017b82 */ /* 0x000e220000000800 */
[----:B------:R-:W1:Y:S07]  /*0010*/  S2R R0, SR_TID.X ;  /* 0x0000000000007919 */ /* 0x000e6e0000002100 */
[----:B------:R-:W2:Y:S01]  /*0020*/  LDC.64 R4, c[0x0][0x228] ;  /* 0x00008a00ff047b82 */ /* 0x000ea20000000a00 */
[----:B------:R-:W-:Y:S01]  /*0030*/  IMAD.MOV.U32 R12, RZ, RZ, RZ ;  /* 0x000000ffff0c7224 */ /* 0x000fe200078e00ff */
[----:B------:R-:W-:Y:S01]  /*0040*/  ULDC.64 UR4, c[0x0][0x208] ;  /* 0x0000820000047ab9 */ /* 0x000fe20000000a00 */
[----:B------:R-:W3:Y:S05]  /*0050*/  S2R R13, SR_CTAID.X ;  /* 0x00000000000d7919 */ /* 0x000eea0000002500 */
[----:B------:R-:W4:Y:S08]  /*0060*/  LDC.64 R22, c[0x0][0x220] ;  /* 0x00008800ff167b82 */ /* 0x000f300000000a00 */
[----:B------:R-:W5:Y:S08]  /*0070*/  LDC.64 R20, c[0x0][0x218] ;  /* 0x00008600ff147b82 */ /* 0x000f700000000a00 */
[----:B------:R-:W2:Y:S08]  /*0080*/  LDC.64 R8, c[0x0][0x230] ;  /* 0x00008c00ff087b82 */ /* 0x000eb00000000a00 */
[----:B------:R-:W4:Y:S01]  /*0090*/  LDC.64 R10, c[0x0][0x238] ;  /* 0x00008e00ff0a7b82 */ /* 0x000f220000000a00 */
[----:B-1----:R-:W-:-:S07]  /*00a0*/  IMAD.SHL.U32 R0, R0, 0x2, RZ ;  /* 0x0000000200007824 */ /* 0x002fce00078e00ff */
[----:B------:R-:W1:Y:S01]  /*00b0*/  LDC.64 R6, c[0x0][0x210] ;  /* 0x00008400ff067b82 */ /* 0x000e620000000a00 */
[----:B------:R-:W-:Y:S02]  /*00c0*/  LOP3.LUT R0, R0, 0xfe, RZ, 0xc0, !PT ;  /* 0x000000fe00007812 */ /* 0x000fe400078ec0ff */
[----:B------:R-:W-:Y:S02]  /*00d0*/  CS2R R14, SRZ ;  /* 0x00000000000e7805 */ /* 0x000fe4000001ff00 */
[----:B---3--:R-:W-:Y:S02]  /*00e0*/  SHF.R.S32.HI R2, RZ, 0x17, R13 ;  /* 0x00000017ff027819 */ /* 0x008fe4000001140d */
[----:B------:R-:W-:Y:S01]  /*00f0*/  CS2R R18, SRZ ;  /* 0x0000000000127805 */ /* 0x000fe2000001ff00 */
[----:B------:R-:W-:Y:S01]  /*0100*/  ULDC.64 UR6, c[0x0][0x248] ;  /* 0x0000920000067ab9 */ /* 0x000fe20000000a00 */
[----:B------:R-:W-:Y:S01]  /*0110*/  IMAD R13, R13, 0x100, R0 ;  /* 0x000001000d0d7824 */ /* 0x000fe200078e0200 */
[----:B------:R-:W-:-:S04]  /*0120*/  SGXT R2, R2, 0x1 ;  /* 0x000000010202781a */ /* 0x000fc80000000200 */
[----:B------:R-:W-:Y:S02]  /*0130*/  LEA.HI R2, R2, R13, RZ, 0x4 ;  /* 0x0000000d02027211 */ /* 0x000fe400078f20ff */
[----:B------:R-:W-:Y:S02]  /*0140*/  ISETP.GE.AND P0, PT, R13, 0x100, PT ;  /* 0x000001000d00780c */ /* 0x000fe40003f06270 */
[----:B------:R-:W-:-:S04]  /*0150*/  SHF.R.S32.HI R2, RZ, 0x4, R2 ;  /* 0x00000004ff027819 */ /* 0x000fc80000011402 */
[----:B------:R-:W-:-:S04]  /*0160*/  LEA.HI R0, R2, R2, RZ, 0x2 ;  /* 0x0000000202007211 */ /* 0x000fc800078f10ff */
[----:B------:R-:W-:Y:S01]  /*0170*/  LOP3.LUT R3, R0, 0xfffffffc, RZ, 0xc0, !PT ;  /* 0xfffffffc00037812 */ /* 0x000fe200078ec0ff */
[----:B------:R-:W-:-:S03]  /*0180*/  HFMA2.MMA R0, -RZ, RZ, 0, 0 ;  /* 0x00000000ff007435 */ /* 0x000fc600000001ff */
[----:B------:R-:W-:-:S05]  /*0190*/  IADD3 R17, R2, -R3, RZ ;  /* 0x8000000302117210 */ /* 0x000fca0007ffe0ff */
[----:B--2---:R-:W-:-:S05]  /*01a0*/  IMAD.WIDE R4, R17, 0x4, R4 ;  /* 0x0000000411047825 */ /* 0x004fca00078e0204 */
[----:B------:R-:W2:Y:S04]  /*01b0*/  @!P0 LDG.E.EL R12, desc[UR4][R4.64] ;  /* 0x00000004040c8981 */ /* 0x000ea8000c2e1900 */
[----:B------:R3:W2:Y:S01]  /*01c0*/  @!P0 LDG.E.EL R0, desc[UR4][R4.64] ;  /* 0x0000000404008981 */ /* 0x0006a2000c2e1900 */
[----:B------:R-:W-:Y:S01]  /*01d0*/  CS2R R2, SRZ ;  /* 0x0000000000027805 */ /* 0x000fe2000001ff00 */
[----:B----4-:R-:W-:-:S04]  /*01e0*/  IMAD.WIDE R22, R17, 0x4, R22 ;  /* 0x0000000411167825 */ /* 0x010fc800078e0216 */
[----:B-----5:R-:W-:Y:S01]  /*01f0*/  IMAD.WIDE R20, R13, 0x4, R20 ;  /* 0x000000040d147825 */ /* 0x020fe200078e0214 */
[----:B------:R-:W4:Y:S03]  /*0200*/  @!P0 LDG.E.EL R14, desc[UR4][R22.64] ;  /* 0x00000004160e8981 */ /* 0x000f26000c2e1900 */
[C---:B0--3--:R-:W-:Y:S01]  /*0210*/  IMAD.WIDE R4, R17.reuse, 0x4, R8 ;  /* 0x0000000411047825 */ /* 0x049fe200078e0208 */
[----:B------:R-:W4:Y:S03]  /*0220*/  @!P0 LDG.E.64 R2, desc[UR4][R20.64] ;  /* 0x0000000414028981 */ /* 0x000f26000c1e1b00 */
[----:B------:R-:W-:Y:S01]  /*0230*/  IMAD.WIDE R10, R17, 0x4, R10 ;  /* 0x00000004110a7825 */ /* 0x000fe200078e020a */
[----:B------:R-:W-:Y:S01]  /*0240*/  CS2R R16, SRZ ;  /* 0x0000000000107805 */ /* 0x000fe2000001ff00 */
[----:B------:R-:W3:Y:S01]  /*0250*/  @!P0 LDG.E.EL R15, desc[UR4][R22.64] ;  /* 0x00000004160f8981 */ /* 0x000ee2000c2e1900 */
[----:B------:R-:W-:Y:S01]  /*0260*/  CS2R R8, SRZ ;  /* 0x0000000000087805 */ /* 0x000fe2000001ff00 */
[----:B-1----:R-:W-:-:S02]  /*0270*/  IMAD.WIDE R6, R13, 0x4, R6 ;  /* 0x000000040d067825 */ /* 0x002fc400078e0206 */
[----:B------:R-:W5:Y:S04]  /*0280*/  @!P0 LDG.E.EL R18, desc[UR4][R4.64] ;  /* 0x0000000404128981 */ /* 0x000f68000c2e1900 */
[----:B------:R-:W5:Y:S04]  /*0290*/  @!P0 LDG.E.EL R17, desc[UR4][R10.64] ;  /* 0x000000040a118981 */ /* 0x000f68000c2e1900 */
[----:B------:R0:W3:Y:S04]  /*02a0*/  @!P0 LDG.E.EL R19, desc[UR4][R4.64] ;  /* 0x0000000404138981 */ /* 0x0000e8000c2e1900 */
[----:B------:R-:W3:Y:S04]  /*02b0*/  @!P0 LDG.E.EL R16, desc[UR4][R10.64] ;  /* 0x000000040a108981 */ /* 0x000ee8000c2e1900 */
[----:B------:R1:W3:Y:S01]  /*02c0*/  @!P0 LDG.E.64 R8, desc[UR4][R6.64] ;  /* 0x0000000406088981 */ /* 0x0002e2000c1e1b00 */
[----:B0-----:R-:W0:Y:S01]  /*02d0*/  LDC.64 R4, c[0x0][0x240] ;  /* 0x00009000ff047b82 */ /* 0x001e220000000a00 */
[----:B-1----:R-:W-:-:S02]  /*02e0*/  IMAD.MOV.U32 R7, RZ, RZ, 0x3e800000 ;  /* 0x3e800000ff077424 */ /* 0x002fc400078e00ff */
[----:B0-----:R-:W-:-:S04]  /*02f0*/  IMAD.WIDE R4, R13, 0x4, R4 ;  /* 0x000000040d047825 */ /* 0x001fc800078e0204 */
[----:B--2---:R-:W-:Y:S01]  /*0300*/  FADD R12, R12, 9.9999997473787516356e-06 ;  /* 0x3727c5ac0c0c7421 */ /* 0x004fe20000000000 */
[----:B------:R-:W-:-:S03]  /*0310*/  FADD R0, R0, 9.9999997473787516356e-06 ;  /* 0x3727c5ac00007421 */ /* 0x000fc60000000000 */
[----:B------:R-:W0:Y:S08]  /*0320*/  MUFU.SQRT R21, R12 ;  /* 0x0000000c00157308 */ /* 0x000e300000002000 */
[----:B------:R-:W1:Y:S01]  /*0330*/  MUFU.SQRT R20, R0 ;  /* 0x0000000000147308 */ /* 0x000e620000002000 */
[C---:B0-----:R-:W-:Y:S02]  /*0340*/  FSETP.GT.AND P2, PT, R21.reuse, 8.50705917302346158658e+37, PT ;  /* 0x7e8000001500780b */ /* 0x041fe40003f44000 */
[----:B------:R-:W-:-:S02]  /*0350*/  FSETP.GEU.AND P4, PT, R21, 1.175494350822287508e-38, PT ;  /* 0x008000001500780b */ /* 0x000fc40003f8e000 */
[C---:B-1----:R-:W-:Y:S02]  /*0360*/  FSETP.GT.AND P1, PT, R20.reuse, 8.50705917302346158658e+37, PT ;  /* 0x7e8000001400780b */ /* 0x042fe40003f24000 */
[----:B------:R-:W-:-:S07]  /*0370*/  FSETP.GEU.AND P3, PT, R20, 1.175494350822287508e-38, PT ;  /* 0x008000001400780b */ /* 0x000fce0003f6e000 */
[----:B------:R-:W-:-:S04]  /*0380*/  @P2 FMUL R21, R21, 0.25 ;  /* 0x3e80000015152820 */ /* 0x000fc80000400000 */
[----:B------:R-:W-:Y:S01]  /*0390*/  @!P4 FMUL R21, R21, 16777216 ;  /* 0x4b8000001515c820 */ /* 0x000fe20000400000 */
[----:B------:R-:W-:-:S04]  /*03a0*/  @P1 FMUL R20, R20, 0.25 ;  /* 0x3e80000014141820 */ /* 0x000fc80000400000 */
[----:B------:R-:W-:Y:S01]  /*03b0*/  @!P3 FMUL R20, R20, 16777216 ;  /* 0x4b8000001414b820 */ /* 0x000fe20000400000 */
[----:B------:R-:W0:Y:S01]  /*03c0*/  MUFU.RCP R21, R21 ;  /* 0x0000001500157308 */ /* 0x000e220000001000 */
[----:B------:R-:W-:-:S07]  /*03d0*/  FSEL R0, R7, 1, P2 ;  /* 0x3f80000007007808 */ /* 0x000fce0001000000 */
[----:B------:R-:W1:Y:S01]  /*03e0*/  MUFU.RCP R20, R20 ;  /* 0x0000001400147308 */ /* 0x000e620000001000 */
[----:B------:R-:W-:Y:S01]  /*03f0*/  FSEL R7, R7, 1, P1 ;  /* 0x3f80000007077808 */ /* 0x000fe20000800000 */
[----:B------:R-:W-:Y:S01]  /*0400*/  @!P4 FMUL R0, R0, 16777216 ;  /* 0x4b8000000000c820 */ /* 0x000fe20000400000 */
[----:B----4-:R-:W-:-:S03]  /*0410*/  FADD R3, -R14, R3 ;  /* 0x000000030e037221 */ /* 0x010fc60000000100 */
[----:B------:R-:W-:Y:S01]  /*0420*/  @!P3 FMUL R7, R7, 16777216 ;  /* 0x4b8000000707b820 */ /* 0x000fe20000400000 */
[----:B0-----:R-:W-:Y:S01]  /*0430*/  FMUL R0, R21, R0 ;  /* 0x0000000015007220 */ /* 0x001fe20000400000 */
[----:B---3--:R-:W-:-:S03]  /*0440*/  FADD R2, -R15, R2 ;  /* 0x000000020f027221 */ /* 0x008fc60000000100 */
[----:B------:R-:W-:Y:S01]  /*0450*/  FMUL R0, R0, R3 ;  /* 0x0000000300007220 */ /* 0x000fe20000400000 */
[----:B-1----:R-:W-:-:S03]  /*0460*/  FMUL R7, R20, R7 ;  /* 0x0000000714077220 */ /* 0x002fc60000400000 */
[----:B-----5:R-:W-:Y:S01]  /*0470*/  FFMA R0, R0, R18, R17 ;  /* 0x0000001200007223 */ /* 0x020fe20000000011 */
[----:B------:R-:W-:-:S04]  /*0480*/  FMUL R7, R7, R2 ;  /* 0x0000000207077220 */ /* 0x000fc80000400000 */
[C---:B------:R-:W-:Y:S01]  /*0490*/  FSETP.GEU.AND P1, PT, R0.reuse, -R9, PT ;  /* 0x800000090000720b */ /* 0x040fe20003f2e000 */
[----:B------:R-:W-:Y:S01]  /*04a0*/  FFMA R7, R7, R19, R16 ;  /* 0x0000001307077223 */ /* 0x000fe20000000010 */
[----:B------:R-:W-:-:S03]  /*04b0*/  FADD R9, R0, R9 ;  /* 0x0000000900097221 */ /* 0x000fc60000000000 */
[C---:B------:R-:W-:Y:S01]  /*04c0*/  FADD R0, R7.reuse, R8 ;  /* 0x0000000807007221 */ /* 0x040fe20000000000 */
[----:B------:R-:W-:Y:S02]  /*04d0*/  FSETP.GEU.AND P2, PT, R7, -R8, PT ;  /* 0x800000080700720b */ /* 0x000fe40003f4e000 */
[----:B------:R-:W-:Y:S02]  /*04e0*/  FSEL R9, R9, RZ, P1 ;  /* 0x000000ff09097208 */ /* 0x000fe40000800000 */
[----:B------:R-:W-:Y:S02]  /*04f0*/  FSEL R8, R0, RZ, P2 ;  /* 0x000000ff00087208 */ /* 0x000fe40001000000 */
[----:B------:R-:W-:Y:S02]  /*0500*/  FSETP.GTU.AND P2, PT, R9, RZ, PT ;  /* 0x000000ff0900720b */ /* 0x000fe40003f4c000 */
[----:B------:R-:W-:Y:S02]  /*0510*/  FSETP.GTU.AND P3, PT, R8, RZ, PT ;  /* 0x000000ff0800720b */ /* 0x000fe40003f6c000 */
[----:B------:R-:W-:Y:S01]  /*0520*/  IADD3 R2, P1, R13, UR6, RZ ;  /* 0x000000060d027c10 */ /* 0x000fe2000ff3e0ff */
[----:B------:R0:W-:Y:S01]  /*0530*/  @!P0 STG.E.64 desc[UR4][R4.64], R8 ;  /* 0x0000000804008986 */ /* 0x0001e2000c101b04 */
[----:B------:R-:W-:-:S02]  /*0540*/  SEL R7, RZ, 0x100, P2 ;  /* 0x00000100ff077807 */ /* 0x000fc40001000000 */
[----:B------:R-:W-:Y:S02]  /*0550*/  SEL R0, RZ, 0x1, P3 ;  /* 0x00000001ff007807 */ /* 0x000fe40001800000 */
[----:B------:R-:W-:Y:S02]  /*0560*/  LEA.HI.X.SX32 R3, R13, UR7, 0x1, P1 ;  /* 0x000000070d037c11 */ /* 0x000fe400088f0eff */
[----:B------:R-:W-:Y:S01]  /*0570*/  IADD3 R7, R0, R7, RZ ;  /* 0x0000000700077210 */ /* 0x000fe20007ffe0ff */
[----:B0-----:R-:W-:Y:S06]  /*0580*/  @P0 EXIT ;  /* 0x000000000000094d */ /* 0x001fec0003800000 */
[----:B------:R-:W-:Y:S01]  /*0590*/  STG.E.U16 desc[UR4][R2.64], R7 ;  /* 0x0000000702007986 */ /* 0x000fe2000c101504 */
[----:B------:R-:W-:Y:S05]  /*05a0*/  EXIT ;  /* 0x000000000000794d */ /* 0x000fea0003800000 */
.L_x_0:
[----:B------:R-:W-:-:S00]  /*05b0*/  BRA `(.L_x_0) ;  /* 0xfffffffc00fc7947 */ /* 0x000fc0000383ffff */
[----:B------:R-:W-:-:S00]  /*05c0*/  NOP ;  /* 0x0000000000007918 */ /* 0x000fc00000000000 */
        /* <DEDUP_REMOVED lines=11> */
.L_x_1:


//--------------------- .nv.global.init           --------------------------
	.section	.nv.global.init,"aw",@progbits
.nv.global.init:
	.type		_$_str,@object
	.size		_$_str,(_$_str_$_2 - _$_str)
_$_str:
        /*0000*/ 	.byte	0x5f, 0x5f, 0x43, 0x55, 0x44, 0x41, 0x5f, 0x46, 0x54, 0x5a, 0x00
	.type		_$_str_$_2,@object
	.size		_$_str_$_2,(.L_1 - _$_str_$_2)
_$_str_$_2:
        /*000b*/ 	.byte	0x5f, 0x5f, 0x43, 0x55, 0x44, 0x41, 0x5f, 0x50, 0x52, 0x45, 0x43, 0x5f, 0x53, 0x51, 0x52, 0x54
        /*001b*/ 	.byte	0x00
.L_1:


//--------------------- .nv.constant0.triton_poi_fused__native_batch_norm_legit_no_training_add_relu_threshold_backward_1 --------------------------
	.section	.nv.constant0.triton_poi_fused__native_batch_norm_legit_no_training_add_relu_threshold_backward_1,"a",@progbits
	.sectionflags	@""
	.align	4
.nv.constant0.triton_poi_fused__native_batch_norm_legit_no_training_add_relu_threshold_backward_1:
	.zero		596
